//
// Generated by NVIDIA NVVM Compiler
//
// Compiler Build ID: CL-36424714
// Cuda compilation tools, release 13.0, V13.0.88
// Based on NVVM 20.0.0
//

.version 9.0
.target sm_100
.address_size 64

	// .globl	_Z14initDataKernelPPci

.visible .entry _Z14initDataKernelPPci(
	.param .u64 .ptr .align 1 _Z14initDataKernelPPci_param_0,
	.param .u32 _Z14initDataKernelPPci_param_1
)
{
	.reg .pred 	%p<3>;
	.reg .b16 	%rs<2>;
	.reg .b32 	%r<7>;
	.reg .b64 	%rd<105>;

	ld.param.u64 	%rd4, [_Z14initDataKernelPPci_param_0];
	ld.param.u32 	%r2, [_Z14initDataKernelPPci_param_1];
	mov.u32 	%r3, %tid.x;
	mov.u32 	%r4, %ctaid.x;
	mov.u32 	%r5, %ntid.x;
	mad.lo.s32 	%r1, %r4, %r5, %r3;
	setp.ge.s32 	%p1, %r1, %r2;
	@%p1 bra 	$L__BB0_3;
	cvta.to.global.u64 	%rd6, %rd4;
	cvt.u16.u32 	%rs1, %r1;
	mul.wide.s32 	%rd7, %r1, 8;
	add.s64 	%rd1, %rd6, %rd7;
	mov.b64 	%rd104, 0;
$L__BB0_2:
	ld.global.u64 	%rd8, [%rd1];
	cvta.to.global.u64 	%rd9, %rd8;
	add.s64 	%rd10, %rd9, %rd104;
	st.global.u8 	[%rd10], %rs1;
	ld.global.u64 	%rd11, [%rd1];
	cvta.to.global.u64 	%rd12, %rd11;
	add.s64 	%rd13, %rd12, %rd104;
	st.global.u8 	[%rd13+1], %rs1;
	ld.global.u64 	%rd14, [%rd1];
	cvta.to.global.u64 	%rd15, %rd14;
	add.s64 	%rd16, %rd15, %rd104;
	st.global.u8 	[%rd16+2], %rs1;
	ld.global.u64 	%rd17, [%rd1];
	cvta.to.global.u64 	%rd18, %rd17;
	add.s64 	%rd19, %rd18, %rd104;
	st.global.u8 	[%rd19+3], %rs1;
	ld.global.u64 	%rd20, [%rd1];
	cvta.to.global.u64 	%rd21, %rd20;
	add.s64 	%rd22, %rd21, %rd104;
	st.global.u8 	[%rd22+4], %rs1;
	ld.global.u64 	%rd23, [%rd1];
	cvta.to.global.u64 	%rd24, %rd23;
	add.s64 	%rd25, %rd24, %rd104;
	st.global.u8 	[%rd25+5], %rs1;
	ld.global.u64 	%rd26, [%rd1];
	cvta.to.global.u64 	%rd27, %rd26;
	add.s64 	%rd28, %rd27, %rd104;
	st.global.u8 	[%rd28+6], %rs1;
	ld.global.u64 	%rd29, [%rd1];
	cvta.to.global.u64 	%rd30, %rd29;
	add.s64 	%rd31, %rd30, %rd104;
	st.global.u8 	[%rd31+7], %rs1;
	ld.global.u64 	%rd32, [%rd1];
	cvta.to.global.u64 	%rd33, %rd32;
	add.s64 	%rd34, %rd33, %rd104;
	st.global.u8 	[%rd34+8], %rs1;
	ld.global.u64 	%rd35, [%rd1];
	cvta.to.global.u64 	%rd36, %rd35;
	add.s64 	%rd37, %rd36, %rd104;
	st.global.u8 	[%rd37+9], %rs1;
	ld.global.u64 	%rd38, [%rd1];
	cvta.to.global.u64 	%rd39, %rd38;
	add.s64 	%rd40, %rd39, %rd104;
	st.global.u8 	[%rd40+10], %rs1;
	ld.global.u64 	%rd41, [%rd1];
	cvta.to.global.u64 	%rd42, %rd41;
	add.s64 	%rd43, %rd42, %rd104;
	st.global.u8 	[%rd43+11], %rs1;
	ld.global.u64 	%rd44, [%rd1];
	cvta.to.global.u64 	%rd45, %rd44;
	add.s64 	%rd46, %rd45, %rd104;
	st.global.u8 	[%rd46+12], %rs1;
	ld.global.u64 	%rd47, [%rd1];
	cvta.to.global.u64 	%rd48, %rd47;
	add.s64 	%rd49, %rd48, %rd104;
	st.global.u8 	[%rd49+13], %rs1;
	ld.global.u64 	%rd50, [%rd1];
	cvta.to.global.u64 	%rd51, %rd50;
	add.s64 	%rd52, %rd51, %rd104;
	st.global.u8 	[%rd52+14], %rs1;
	ld.global.u64 	%rd53, [%rd1];
	cvta.to.global.u64 	%rd54, %rd53;
	add.s64 	%rd55, %rd54, %rd104;
	st.global.u8 	[%rd55+15], %rs1;
	ld.global.u64 	%rd56, [%rd1];
	cvta.to.global.u64 	%rd57, %rd56;
	add.s64 	%rd58, %rd57, %rd104;
	st.global.u8 	[%rd58+16], %rs1;
	ld.global.u64 	%rd59, [%rd1];
	cvta.to.global.u64 	%rd60, %rd59;
	add.s64 	%rd61, %rd60, %rd104;
	st.global.u8 	[%rd61+17], %rs1;
	ld.global.u64 	%rd62, [%rd1];
	cvta.to.global.u64 	%rd63, %rd62;
	add.s64 	%rd64, %rd63, %rd104;
	st.global.u8 	[%rd64+18], %rs1;
	ld.global.u64 	%rd65, [%rd1];
	cvta.to.global.u64 	%rd66, %rd65;
	add.s64 	%rd67, %rd66, %rd104;
	st.global.u8 	[%rd67+19], %rs1;
	ld.global.u64 	%rd68, [%rd1];
	cvta.to.global.u64 	%rd69, %rd68;
	add.s64 	%rd70, %rd69, %rd104;
	st.global.u8 	[%rd70+20], %rs1;
	ld.global.u64 	%rd71, [%rd1];
	cvta.to.global.u64 	%rd72, %rd71;
	add.s64 	%rd73, %rd72, %rd104;
	st.global.u8 	[%rd73+21], %rs1;
	ld.global.u64 	%rd74, [%rd1];
	cvta.to.global.u64 	%rd75, %rd74;
	add.s64 	%rd76, %rd75, %rd104;
	st.global.u8 	[%rd76+22], %rs1;
	ld.global.u64 	%rd77, [%rd1];
	cvta.to.global.u64 	%rd78, %rd77;
	add.s64 	%rd79, %rd78, %rd104;
	st.global.u8 	[%rd79+23], %rs1;
	ld.global.u64 	%rd80, [%rd1];
	cvta.to.global.u64 	%rd81, %rd80;
	add.s64 	%rd82, %rd81, %rd104;
	st.global.u8 	[%rd82+24], %rs1;
	ld.global.u64 	%rd83, [%rd1];
	cvta.to.global.u64 	%rd84, %rd83;
	add.s64 	%rd85, %rd84, %rd104;
	st.global.u8 	[%rd85+25], %rs1;
	ld.global.u64 	%rd86, [%rd1];
	cvta.to.global.u64 	%rd87, %rd86;
	add.s64 	%rd88, %rd87, %rd104;
	st.global.u8 	[%rd88+26], %rs1;
	ld.global.u64 	%rd89, [%rd1];
	cvta.to.global.u64 	%rd90, %rd89;
	add.s64 	%rd91, %rd90, %rd104;
	st.global.u8 	[%rd91+27], %rs1;
	ld.global.u64 	%rd92, [%rd1];
	cvta.to.global.u64 	%rd93, %rd92;
	add.s64 	%rd94, %rd93, %rd104;
	st.global.u8 	[%rd94+28], %rs1;
	ld.global.u64 	%rd95, [%rd1];
	cvta.to.global.u64 	%rd96, %rd95;
	add.s64 	%rd97, %rd96, %rd104;
	st.global.u8 	[%rd97+29], %rs1;
	ld.global.u64 	%rd98, [%rd1];
	cvta.to.global.u64 	%rd99, %rd98;
	add.s64 	%rd100, %rd99, %rd104;
	st.global.u8 	[%rd100+30], %rs1;
	ld.global.u64 	%rd101, [%rd1];
	cvta.to.global.u64 	%rd102, %rd101;
	add.s64 	%rd103, %rd102, %rd104;
	st.global.u8 	[%rd103+31], %rs1;
	add.s64 	%rd104, %rd104, 32;
	cvt.u32.u64 	%r6, %rd104;
	setp.ne.s32 	%p2, %r6, 8192;
	@%p2 bra 	$L__BB0_2;
$L__BB0_3:
	ret;

}
	// .globl	_Z10copyKernelPPcS_i
.visible .entry _Z10copyKernelPPcS_i(
	.param .u64 .ptr .align 1 _Z10copyKernelPPcS_i_param_0,
	.param .u64 .ptr .align 1 _Z10copyKernelPPcS_i_param_1,
	.param .u32 _Z10copyKernelPPcS_i_param_2
)
{
	.reg .pred 	%p<2>;
	.reg .b16 	%rs<2>;
	.reg .b32 	%r<13>;
	.reg .b64 	%rd<13>;

	ld.param.u64 	%rd1, [_Z10copyKernelPPcS_i_param_0];
	ld.param.u64 	%rd2, [_Z10copyKernelPPcS_i_param_1];
	ld.param.u32 	%r2, [_Z10copyKernelPPcS_i_param_2];
	mov.u32 	%r3, %ctaid.x;
	mov.u32 	%r4, %ntid.x;
	mov.u32 	%r5, %tid.x;
	mad.lo.s32 	%r1, %r3, %r4, %r5;
	shl.b32 	%r6, %r2, 13;
	setp.ge.s32 	%p1, %r1, %r6;
	@%p1 bra 	$L__BB1_2;
	cvta.to.global.u64 	%rd3, %rd1;
	cvta.to.global.u64 	%rd4, %rd2;
	shr.s32 	%r7, %r1, 31;
	shr.u32 	%r8, %r7, 19;
	add.s32 	%r9, %r1, %r8;
	and.b32  	%r10, %r9, -8192;
	sub.s32 	%r11, %r1, %r10;
	shr.s32 	%r12, %r9, 13;
	mul.wide.s32 	%rd5, %r12, 8;
	add.s64 	%rd6, %rd3, %rd5;
	ld.global.u64 	%rd7, [%rd6];
	cvta.to.global.u64 	%rd8, %rd7;
	cvt.s64.s32 	%rd9, %r11;
	add.s64 	%rd10, %rd8, %rd9;
	ld.global.u8 	%rs1, [%rd10];
	cvt.s64.s32 	%rd11, %r1;
	add.s64 	%rd12, %rd4, %rd11;
	st.global.u8 	[%rd12], %rs1;
$L__BB1_2:
	ret;

}


// ===== COMPILED SASS (sm_100) =====

	.target	sm_100

	.elftype	@"ET_EXEC"


//--------------------- .note.nv.tkinfo           --------------------------
	.section	.note.nv.tkinfo,"",@"SHT_NOTE"
	.sectionflags	@"SHF_NOTE_NV_TKINFO"
	.tkinfo
        /*0018*/ 	.word	0x00000002
        /*0030*/ 	.string	""
        /*0030*/ 	.string	"ptxas"
        /*0030*/ 	.string	"Cuda compilation tools, release 13.0, V13.0.88"
        /*0030*/ 	.string	"Build cuda_13.0.r13.0/compiler.36424714_0"
        /*0030*/ 	.string	"-arch sm_100 -m 64 "



//--------------------- .note.nv.cuinfo           --------------------------
	.section	.note.nv.cuinfo,"",@"SHT_NOTE"
	.sectionflags	@"SHF_NOTE_NV_CUINFO"
        /*0018*/ 	.short	0x0002
        /*001a*/ 	.short	0x0064
        /*001c*/ 	.short	0x0082
	.zero		2


//--------------------- .nv.info                  --------------------------
	.section	.nv.info,"",@"SHT_CUDA_INFO"
	.align	4


	//----- nvinfo : EIATTR_REGCOUNT
	.align		4
        /*0000*/ 	.byte	0x04, 0x2f
        /*0002*/ 	.short	(.L_1 - .L_0)
	.align		4
.L_0:
        /*0004*/ 	.word	index@(_Z14initDataKernelPPci)
        /*0008*/ 	.word	0x00000010


	//----- nvinfo : EIATTR_FRAME_SIZE
	.align		4
.L_1:
        /*000c*/ 	.byte	0x04, 0x11
        /*000e*/ 	.short	(.L_3 - .L_2)
	.align		4
.L_2:
        /*0010*/ 	.word	index@(_Z14initDataKernelPPci)
        /*0014*/ 	.word	0x00000000


	//----- nvinfo : EIATTR_REGCOUNT
	.align		4
.L_3:
        /*0018*/ 	.byte	0x04, 0x2f
        /*001a*/ 	.short	(.L_5 - .L_4)
	.align		4
.L_4:
        /*001c*/ 	.word	index@(_Z10copyKernelPPcS_i)
        /*0020*/ 	.word	0x0000000a


	//----- nvinfo : EIATTR_FRAME_SIZE
	.align		4
.L_5:
        /*0024*/ 	.byte	0x04, 0x11
        /*0026*/ 	.short	(.L_7 - .L_6)
	.align		4
.L_6:
        /*0028*/ 	.word	index@(_Z10copyKernelPPcS_i)
        /*002c*/ 	.word	0x00000000


	//----- nvinfo : EIATTR_MIN_STACK_SIZE
	.align		4
.L_7:
        /*0030*/ 	.byte	0x04, 0x12
        /*0032*/ 	.short	(.L_9 - .L_8)
	.align		4
.L_8:
        /*0034*/ 	.word	index@(_Z10copyKernelPPcS_i)
        /*0038*/ 	.word	0x00000000


	//----- nvinfo : EIATTR_MIN_STACK_SIZE
	.align		4
.L_9:
        /*003c*/ 	.byte	0x04, 0x12
        /*003e*/ 	.short	(.L_11 - .L_10)
	.align		4
.L_10:
        /*0040*/ 	.word	index@(_Z14initDataKernelPPci)
        /*0044*/ 	.word	0x00000000
.L_11:


//--------------------- .nv.compat                --------------------------
	.section	.nv.compat,"",@"SHT_CUDA_COMPAT_INFO"
	.align	4
        /*0000*/ 	.byte	0x02, 0x09, 0x00, 0x00, 0x02, 0x02, 0x01, 0x00, 0x02, 0x05, 0x05, 0x00, 0x03, 0x07, 0x01, 0x01
        /*0010*/ 	.byte	0x02, 0x03, 0x00, 0x00, 0x02, 0x06, 0x01, 0x00, 0x04, 0x0b, 0x08, 0x00, 0x09, 0x00, 0x00, 0x00
        /*0020*/ 	.byte	0x00, 0x00, 0x00, 0x00


//--------------------- .nv.info._Z10copyKernelPPcS_i --------------------------
	.section	.nv.info._Z10copyKernelPPcS_i,"",@"SHT_CUDA_INFO"
	.sectionflags	@""
	.align	4


	//----- nvinfo : EIATTR_CUDA_API_VERSION
	.align		4
        /*0000*/ 	.byte	0x04, 0x37
        /*0002*/ 	.short	(.L_13 - .L_12)
.L_12:
        /*0004*/ 	.word	0x00000082


	//----- nvinfo : EIATTR_KPARAM_INFO
	.align		4
.L_13:
        /*0008*/ 	.byte	0x04, 0x17
        /*000a*/ 	.short	(.L_15 - .L_14)
.L_14:
        /*000c*/ 	.word	0x00000000
        /*0010*/ 	.short	0x0002
        /*0012*/ 	.short	0x0010
        /*0014*/ 	.byte	0x00, 0xf0, 0x11, 0x00


	//----- nvinfo : EIATTR_KPARAM_INFO
	.align		4
.L_15:
        /*0018*/ 	.byte	0x04, 0x17
        /*001a*/ 	.short	(.L_17 - .L_16)
.L_16:
        /*001c*/ 	.word	0x00000000
        /*0020*/ 	.short	0x0001
        /*0022*/ 	.short	0x0008
        /*0024*/ 	.byte	0x00, 0xf5, 0x21, 0x00


	//----- nvinfo : EIATTR_KPARAM_INFO
	.align		4
.L_17:
        /*0028*/ 	.byte	0x04, 0x17
        /*002a*/ 	.short	(.L_19 - .L_18)
.L_18:
        /*002c*/ 	.word	0x00000000
        /*0030*/ 	.short	0x0000
        /*0032*/ 	.short	0x0000
        /*0034*/ 	.byte	0x00, 0xf5, 0x21, 0x00


	//----- nvinfo : EIATTR_SPARSE_MMA_MASK
	.align		4
.L_19:
        /*0038*/ 	.byte	0x03, 0x50
        /*003a*/ 	.short	0x0000


	//----- nvinfo : EIATTR_MAXREG_COUNT
	.align		4
        /*003c*/ 	.byte	0x03, 0x1b
        /*003e*/ 	.short	0x00ff


	//----- nvinfo : EIATTR_MERCURY_ISA_VERSION
	.align		4
        /*0040*/ 	.byte	0x03, 0x5f
        /*0042*/ 	.short	0x0101


	//----- nvinfo : EIATTR_VRC_CTA_INIT_COUNT
	.align		4
        /*0044*/ 	.byte	0x02, 0x4a
	.zero		1
	.zero		1


	//----- nvinfo : EIATTR_EXIT_INSTR_OFFSETS
	.align		4
        /*0048*/ 	.byte	0x04, 0x1c
        /*004a*/ 	.short	(.L_21 - .L_20)


	//   ....[0]....
.L_20:
        /*004c*/ 	.word	0x00000080


	//   ....[1]....
        /*0050*/ 	.word	0x00000190


	//----- nvinfo : EIATTR_CBANK_PARAM_SIZE
	.align		4
.L_21:
        /*0054*/ 	.byte	0x03, 0x19
        /*0056*/ 	.short	0x0014


	//----- nvinfo : EIATTR_PARAM_CBANK
	.align		4
        /*0058*/ 	.byte	0x04, 0x0a
        /*005a*/ 	.short	(.L_23 - .L_22)
	.align		4
.L_22:
        /*005c*/ 	.word	index@(.nv.constant0._Z10copyKernelPPcS_i)
        /*0060*/ 	.short	0x0380
        /*0062*/ 	.short	0x0014


	//----- nvinfo : EIATTR_SW_WAR
	.align		4
.L_23:
        /*0064*/ 	.byte	0x04, 0x36
        /*0066*/ 	.short	(.L_25 - .L_24)
.L_24:
        /*0068*/ 	.word	0x00000008
.L_25:


//--------------------- .nv.info._Z14initDataKernelPPci --------------------------
	.section	.nv.info._Z14initDataKernelPPci,"",@"SHT_CUDA_INFO"
	.sectionflags	@""
	.align	4


	//----- nvinfo : EIATTR_CUDA_API_VERSION
	.align		4
        /*0000*/ 	.byte	0x04, 0x37
        /*0002*/ 	.short	(.L_27 - .L_26)
.L_26:
        /*0004*/ 	.word	0x00000082


	//----- nvinfo : EIATTR_KPARAM_INFO
	.align		4
.L_27:
        /*0008*/ 	.byte	0x04, 0x17
        /*000a*/ 	.short	(.L_29 - .L_28)
.L_28:
        /*000c*/ 	.word	0x00000000
        /*0010*/ 	.short	0x0001
        /*0012*/ 	.short	0x0008
        /*0014*/ 	.byte	0x00, 0xf0, 0x11, 0x00


	//----- nvinfo : EIATTR_KPARAM_INFO
	.align		4
.L_29:
        /*0018*/ 	.byte	0x04, 0x17
        /*001a*/ 	.short	(.L_31 - .L_30)
.L_30:
        /*001c*/ 	.word	0x00000000
        /*0020*/ 	.short	0x0000
        /*0022*/ 	.short	0x0000
        /*0024*/ 	.byte	0x00, 0xf5, 0x21, 0x00


	//----- nvinfo : EIATTR_SPARSE_MMA_MASK
	.align		4
.L_31:
        /*0028*/ 	.byte	0x03, 0x50
        /*002a*/ 	.short	0x0000


	//----- nvinfo : EIATTR_MAXREG_COUNT
	.align		4
        /*002c*/ 	.byte	0x03, 0x1b
        /*002e*/ 	.short	0x00ff


	//----- nvinfo : EIATTR_MERCURY_ISA_VERSION
	.align		4
        /*0030*/ 	.byte	0x03, 0x5f
        /*0032*/ 	.short	0x0101


	//----- nvinfo : EIATTR_VRC_CTA_INIT_COUNT
	.align		4
        /*0034*/ 	.byte	0x02, 0x4a
	.zero		1
	.zero		1


	//----- nvinfo : EIATTR_EXIT_INSTR_OFFSETS
	.align		4
        /*0038*/ 	.byte	0x04, 0x1c
        /*003a*/ 	.short	(.L_33 - .L_32)


	//   ....[0]....
.L_32:
        /*003c*/ 	.word	0x00000070


	//   ....[1]....
        /*0040*/ 	.word	0x00000910


	//----- nvinfo : EIATTR_CBANK_PARAM_SIZE
	.align		4
.L_33:
        /*0044*/ 	.byte	0x03, 0x19
        /*0046*/ 	.short	0x000c


	//----- nvinfo : EIATTR_PARAM_CBANK
	.align		4
        /*0048*/ 	.byte	0x04, 0x0a
        /*004a*/ 	.short	(.L_35 - .L_34)
	.align		4
.L_34:
        /*004c*/ 	.word	index@(.nv.constant0._Z14initDataKernelPPci)
        /*0050*/ 	.short	0x0380
        /*0052*/ 	.short	0x000c


	//----- nvinfo : EIATTR_SW_WAR
	.align		4
.L_35:
        /*0054*/ 	.byte	0x04, 0x36
        /*0056*/ 	.short	(.L_37 - .L_36)
.L_36:
        /*0058*/ 	.word	0x00000008
.L_37:


//--------------------- .nv.callgraph             --------------------------
	.section	.nv.callgraph,"",@"SHT_CUDA_CALLGRAPH"
	.align	4
	.sectionentsize	8
	.align		4
        /*0000*/ 	.word	0x00000000
	.align		4
        /*0004*/ 	.word	0xffffffff
	.align		4
        /*0008*/ 	.word	0x00000000
	.align		4
        /*000c*/ 	.word	0xfffffffe
	.align		4
        /*0010*/ 	.word	0x00000000
	.align		4
        /*0014*/ 	.word	0xfffffffd
	.align		4
        /*0018*/ 	.word	0x00000000
	.align		4
        /*001c*/ 	.word	0xfffffffc


//--------------------- .text._Z10copyKernelPPcS_i --------------------------
	.section	.text._Z10copyKernelPPcS_i,"ax",@progbits
	.align	128
        .global         _Z10copyKernelPPcS_i
        .type           _Z10copyKernelPPcS_i,@function
        .size           _Z10copyKernelPPcS_i,(.L_x_3 - _Z10copyKernelPPcS_i)
        .other          _Z10copyKernelPPcS_i,@"STO_CUDA_ENTRY STV_DEFAULT"
_Z10copyKernelPPcS_i:
.text._Z10copyKernelPPcS_i:
[----:B------:R-:W-:Y:S01]  /*0000*/  LDC R1, c[0x0][0x37c] ;  /* 0x0000df00ff017b82 */ /* 0x000fe20000000800 */
[----:B------:R-:W0:Y:S07]  /*0010*/  S2R R3, SR_TID.X ;  /* 0x0000000000037919 */ /* 0x000e2e0000002100 */
[----:B------:R-:W0:Y:S01]  /*0020*/  S2UR UR5, SR_CTAID.X ;  /* 0x00000000000579c3 */ /* 0x000e220000002500 */
[----:B------:R-:W1:Y:S07]  /*0030*/  LDCU UR4, c[0x0][0x390] ;  /* 0x00007200ff0477ac */ /* 0x000e6e0008000800 */
[----:B------:R-:W0:Y:S01]  /*0040*/  LDC R0, c[0x0][0x360] ;  /* 0x0000d800ff007b82 */ /* 0x000e220000000800 */
[----:B-1----:R-:W-:Y:S01]  /*0050*/  USHF.L.U32 UR4, UR4, 0xd, URZ ;  /* 0x0000000d04047899 */ /* 0x002fe200080006ff */
[----:B0-----:R-:W-:-:S05]  /*0060*/  IMAD R0, R0, UR5, R3 ;  /* 0x0000000500007c24 */ /* 0x001fca000f8e0203 */
[----:B------:R-:W-:-:S13]  /*0070*/  ISETP.GE.AND P0, PT, R0, UR4, PT ;  /* 0x0000000400007c0c */ /* 0x000fda000bf06270 */
[----:B------:R-:W-:Y:S05]  /*0080*/  @P0 EXIT ;  /* 0x000000000000094d */ /* 0x000fea0003800000 */
[----:B------:R-:W0:Y:S01]  /*0090*/  LDC.64 R2, c[0x0][0x380] ;  /* 0x0000e000ff027b82 */ /* 0x000e220000000a00 */
[----:B------:R-:W-:Y:S01]  /*00a0*/  SHF.R.S32.HI R5, RZ, 0x1f, R0 ;  /* 0x0000001fff057819 */ /* 0x000fe20000011400 */
[----:B------:R-:W1:Y:S03]  /*00b0*/  LDCU.64 UR4, c[0x0][0x358] ;  /* 0x00006b00ff0477ac */ /* 0x000e660008000a00 */
[----:B------:R-:W-:Y:S01]  /*00c0*/  LEA.HI R5, R5, R0, RZ, 0xd ;  /* 0x0000000005057211 */ /* 0x000fe200078f68ff */
[----:B------:R-:W2:Y:S03]  /*00d0*/  LDCU.64 UR6, c[0x0][0x388] ;  /* 0x00007100ff0677ac */ /* 0x000ea60008000a00 */
[----:B------:R-:W-:-:S05]  /*00e0*/  SHF.R.S32.HI R7, RZ, 0xd, R5 ;  /* 0x0000000dff077819 */ /* 0x000fca0000011405 */
[----:B0-----:R-:W-:-:S06]  /*00f0*/  IMAD.WIDE R2, R7, 0x8, R2 ;  /* 0x0000000807027825 */ /* 0x001fcc00078e0202 */
[----:B-1----:R-:W3:Y:S01]  /*0100*/  LDG.E.64 R2, desc[UR4][R2.64] ;  /* 0x0000000402027981 */ /* 0x002ee2000c1e1b00 */
[----:B------:R-:W-:-:S05]  /*0110*/  LOP3.LUT R5, R5, 0xffffe000, RZ, 0xc0, !PT ;  /* 0xffffe00005057812 */ /* 0x000fca00078ec0ff */
[----:B------:R-:W-:-:S05]  /*0120*/  IMAD.IADD R5, R0, 0x1, -R5 ;  /* 0x0000000100057824 */ /* 0x000fca00078e0a05 */
[----:B---3--:R-:W-:-:S04]  /*0130*/  IADD3 R4, P0, PT, R5, R2, RZ ;  /* 0x0000000205047210 */ /* 0x008fc80007f1e0ff */
[----:B------:R-:W-:-:S06]  /*0140*/  LEA.HI.X.SX32 R5, R5, R3, 0x1, P0 ;  /* 0x0000000305057211 */ /* 0x000fcc00000f0eff */
[----:B------:R-:W3:Y:S01]  /*0150*/  LDG.E.U8 R5, desc[UR4][R4.64] ;  /* 0x0000000404057981 */ /* 0x000ee2000c1e1100 */
[----:B--2---:R-:W-:-:S04]  /*0160*/  IADD3 R6, P0, PT, R0, UR6, RZ ;  /* 0x0000000600067c10 */ /* 0x004fc8000ff1e0ff */
[----:B------:R-:W-:-:S05]  /*0170*/  LEA.HI.X.SX32 R7, R0, UR7, 0x1, P0 ;  /* 0x0000000700077c11 */ /* 0x000fca00080f0eff */
[----:B---3--:R-:W-:Y:S01]  /*0180*/  STG.E.U8 desc[UR4][R6.64], R5 ;  /* 0x0000000506007986 */ /* 0x008fe2000c101104 */
[----:B------:R-:W-:Y:S05]  /*0190*/  EXIT ;  /* 0x000000000000794d */ /* 0x000fea0003800000 */
.L_x_0:
[----:B------:R-:W-:-:S00]  /*01a0*/  BRA `(.L_x_0) ;  /* 0xfffffffc00fc7947 */ /* 0x000fc0000383ffff */
[----:B------:R-:W-:-:S00]  /*01b0*/  NOP ;  /* 0x0000000000007918 */ /* 0x000fc00000000000 */
        /* <DEDUP_REMOVED lines=12> */
.L_x_3:


//--------------------- .text._Z14initDataKernelPPci --------------------------
	.section	.text._Z14initDataKernelPPci,"ax",@progbits
	.align	128
        .global         _Z14initDataKernelPPci
        .type           _Z14initDataKernelPPci,@function
        .size           _Z14initDataKernelPPci,(.L_x_4 - _Z14initDataKernelPPci)
        .other          _Z14initDataKernelPPci,@"STO_CUDA_ENTRY STV_DEFAULT"
_Z14initDataKernelPPci:
.text._Z14initDataKernelPPci:
[----:B------:R-:W-:Y:S01]  /*0000*/  LDC R1, c[0x0][0x37c] ;  /* 0x0000df00ff017b82 */ /* 0x000fe20000000800 */
[----:B------:R-:W0:Y:S07]  /*0010*/  S2R R0, SR_TID.X ;  /* 0x0000000000007919 */ /* 0x000e2e0000002100 */
[----:B------:R-:W0:Y:S01]  /*0020*/  S2UR UR4, SR_CTAID.X ;  /* 0x00000000000479c3 */ /* 0x000e220000002500 */
[----:B------:R-:W1:Y:S07]  /*0030*/  LDCU UR5, c[0x0][0x388] ;  /* 0x00007100ff0577ac */ /* 0x000e6e0008000800 */
[----:B------:R-:W0:Y:S02]  /*0040*/  LDC R3, c[0x0][0x360] ;  /* 0x0000d800ff037b82 */ /* 0x000e240000000800 */
[----:B0-----:R-:W-:-:S05]  /*0050*/  IMAD R0, R3, UR4, R0 ;  /* 0x0000000403007c24 */ /* 0x001fca000f8e0200 */
[----:B-1----:R-:W-:-:S13]  /*0060*/  ISETP.GE.AND P0, PT, R0, UR5, PT ;  /* 0x0000000500007c0c */ /* 0x002fda000bf06270 */
[----:B------:R-:W-:Y:S05]  /*0070*/  @P0 EXIT ;  /* 0x000000000000094d */ /* 0x000fea0003800000 */
[----:B------:R-:W0:Y:S01]  /*0080*/  LDC.64 R2, c[0x0][0x380] ;  /* 0x0000e000ff027b82 */ /* 0x000e220000000a00 */
[----:B------:R-:W1:Y:S01]  /*0090*/  LDCU.64 UR6, c[0x0][0x358] ;  /* 0x00006b00ff0677ac */ /* 0x000e620008000a00 */
[----:B------:R-:W-:Y:S01]  /*00a0*/  UMOV UR4, URZ ;  /* 0x000000ff00047c82 */ /* 0x000fe20008000000 */
[----:B------:R-:W-:Y:S01]  /*00b0*/  UMOV UR5, URZ ;  /* 0x000000ff00057c82 */ /* 0x000fe20008000000 */
[----:B01----:R-:W-:-:S07]  /*00c0*/  IMAD.WIDE R2, R0, 0x8, R2 ;  /* 0x0000000800027825 */ /* 0x003fce00078e0202 */
.L_x_1:
[----:B---3--:R-:W2:Y:S02]  /*00d0*/  LDG.E.64 R4, desc[UR6][R2.64] ;  /* 0x0000000602047981 */ /* 0x008ea4000c1e1b00 */
[----:B--2---:R-:W-:-:S04]  /*00e0*/  IADD3 R6, P0, PT, R4, UR4, RZ ;  /* 0x0000000404067c10 */ /* 0x004fc8000ff1e0ff */
[----:B------:R-:W-:-:S05]  /*00f0*/  IADD3.X R7, PT, PT, R5, UR5, RZ, P0, !PT ;  /* 0x0000000505077c10 */ /* 0x000fca00087fe4ff */
[----:B------:R0:W-:Y:S04]  /*0100*/  STG.E.U8 desc[UR6][R6.64], R0 ;  /* 0x0000000006007986 */ /* 0x0001e8000c101106 */
[----:B------:R-:W2:Y:S02]  /*0110*/  LDG.E.64 R4, desc[UR6][R2.64] ;  /* 0x0000000602047981 */ /* 0x000ea4000c1e1b00 */
[----:B--2---:R-:W-:-:S04]  /*0120*/  IADD3 R8, P0, PT, R4, UR4, RZ ;  /* 0x0000000404087c10 */ /* 0x004fc8000ff1e0ff */
[----:B------:R-:W-:-:S05]  /*0130*/  IADD3.X R9, PT, PT, R5, UR5, RZ, P0, !PT ;  /* 0x0000000505097c10 */ /* 0x000fca00087fe4ff */
[----:B------:R1:W-:Y:S04]  /*0140*/  STG.E.U8 desc[UR6][R8.64+0x1], R0 ;  /* 0x0000010008007986 */ /* 0x0003e8000c101106 */
[----:B------:R-:W2:Y:S02]  /*0150*/  LDG.E.64 R4, desc[UR6][R2.64] ;  /* 0x0000000602047981 */ /* 0x000ea4000c1e1b00 */
[----:B--2---:R-:W-:-:S04]  /*0160*/  IADD3 R10, P0, PT, R4, UR4, RZ ;  /* 0x00000004040a7c10 */ /* 0x004fc8000ff1e0ff */
[----:B------:R-:W-:-:S05]  /*0170*/  IADD3.X R11, PT, PT, R5, UR5, RZ, P0, !PT ;  /* 0x00000005050b7c10 */ /* 0x000fca00087fe4ff */
[----:B------:R2:W-:Y:S04]  /*0180*/  STG.E.U8 desc[UR6][R10.64+0x2], R0 ;  /* 0x000002000a007986 */ /* 0x0005e8000c101106 */
[----:B------:R-:W3:Y:S02]  /*0190*/  LDG.E.64 R4, desc[UR6][R2.64] ;  /* 0x0000000602047981 */ /* 0x000ee4000c1e1b00 */
[----:B---3--:R-:W-:-:S04]  /*01a0*/  IADD3 R12, P0, PT, R4, UR4, RZ ;  /* 0x00000004040c7c10 */ /* 0x008fc8000ff1e0ff */
[----:B------:R-:W-:-:S05]  /*01b0*/  IADD3.X R13, PT, PT, R5, UR5, RZ, P0, !PT ;  /* 0x00000005050d7c10 */ /* 0x000fca00087fe4ff */
[----:B------:R3:W-:Y:S04]  /*01c0*/  STG.E.U8 desc[UR6][R12.64+0x3], R0 ;  /* 0x000003000c007986 */ /* 0x0007e8000c101106 */
[----:B------:R-:W0:Y:S02]  /*01d0*/  LDG.E.64 R4, desc[UR6][R2.64] ;  /* 0x0000000602047981 */ /* 0x000e24000c1e1b00 */
[----:B0-----:R-:W-:-:S04]  /*01e0*/  IADD3 R6, P0, PT, R4, UR4, RZ ;  /* 0x0000000404067c10 */ /* 0x001fc8000ff1e0ff */
[----:B------:R-:W-:-:S05]  /*01f0*/  IADD3.X R7, PT, PT, R5, UR5, RZ, P0, !PT ;  /* 0x0000000505077c10 */ /* 0x000fca00087fe4ff */
[----:B------:R0:W-:Y:S04]  /*0200*/  STG.E.U8 desc[UR6][R6.64+0x4], R0 ;  /* 0x0000040006007986 */ /* 0x0001e8000c101106 */
[----:B------:R-:W1:Y:S02]  /*0210*/  LDG.E.64 R4, desc[UR6][R2.64] ;  /* 0x0000000602047981 */ /* 0x000e64000c1e1b00 */
[----:B-1----:R-:W-:-:S04]  /*0220*/  IADD3 R8, P0, PT, R4, UR4, RZ ;  /* 0x0000000404087c10 */ /* 0x002fc8000ff1e0ff */
        /* <DEDUP_REMOVED lines=102> */
[----:B------:R-:W2:Y:S02]  /*0890*/  LDG.E.64 R4, desc[UR6][R2.64] ;  /* 0x0000000602047981 */ /* 0x000ea4000c1e1b00 */
[----:B--2---:R-:W-:Y:S01]  /*08a0*/  IADD3 R4, P0, PT, R4, UR4, RZ ;  /* 0x0000000404047c10 */ /* 0x004fe2000ff1e0ff */
[----:B------:R-:W-:-:S03]  /*08b0*/  UIADD3 UR4, UP0, UPT, UR4, 0x20, URZ ;  /* 0x0000002004047890 */ /* 0x000fc6000ff1e0ff */
[----:B------:R-:W-:Y:S01]  /*08c0*/  IADD3.X R5, PT, PT, R5, UR5, RZ, P0, !PT ;  /* 0x0000000505057c10 */ /* 0x000fe200087fe4ff */
[----:B------:R-:W-:Y:S02]  /*08d0*/  UIADD3.X UR5, UPT, UPT, URZ, UR5, URZ, UP0, !UPT ;  /* 0x00000005ff057290 */ /* 0x000fe400087fe4ff */
[----:B------:R-:W-:Y:S02]  /*08e0*/  UISETP.NE.AND UP0, UPT, UR4, 0x2000, UPT ;  /* 0x000020000400788c */ /* 0x000fe4000bf05270 */
[----:B------:R3:W-:Y:S07]  /*08f0*/  STG.E.U8 desc[UR6][R4.64+0x1f], R0 ;  /* 0x00001f0004007986 */ /* 0x0007ee000c101106 */
[----:B------:R-:W-:Y:S05]  /*0900*/  BRA.U UP0, `(.L_x_1) ;  /* 0xfffffff500f07547 */ /* 0x000fea000b83ffff */
[----:B------:R-:W-:Y:S05]  /*0910*/  EXIT ;  /* 0x000000000000794d */ /* 0x000fea0003800000 */
.L_x_2:
        /* <DEDUP_REMOVED lines=14> */
.L_x_4:


//--------------------- .nv.shared.reserved.0     --------------------------
	.section	.nv.shared.reserved.0,"aw",@nobits
	.weak		__nv_reservedSMEM_offset_0_alias
	.size		__nv_reservedSMEM_offset_0_alias, 0, 64
	.other		__nv_reservedSMEM_offset_0_alias,@"STO_CUDA_RESERVED_SHARED STV_DEFAULT"
__nv_reservedSMEM_offset_0_alias:
	.zero		0
	.zero		64


//--------------------- .nv.constant0._Z10copyKernelPPcS_i --------------------------
	.section	.nv.constant0._Z10copyKernelPPcS_i,"a",@progbits
	.sectionflags	@""
	.align	4
.nv.constant0._Z10copyKernelPPcS_i:
	.zero		916


//--------------------- .nv.constant0._Z14initDataKernelPPci --------------------------
	.section	.nv.constant0._Z14initDataKernelPPci,"a",@progbits
	.sectionflags	@""
	.align	4
.nv.constant0._Z14initDataKernelPPci:
	.zero		908


//--------------------- SYMBOLS --------------------------

	.type		.nv.reservedSmem.offset0,@object
	.size		.nv.reservedSmem.offset0,0x4
